//
// Generated by NVIDIA NVVM Compiler
//
// Compiler Build ID: CL-36424714
// Cuda compilation tools, release 13.0, V13.0.88
// Based on NVVM 20.0.0
//

.version 9.0
.target sm_100
.address_size 64

	// .globl	_Z35preprocess_img_kernel_to_float_NCHWP6uchar3Pfiiiiii

.visible .entry _Z35preprocess_img_kernel_to_float_NCHWP6uchar3Pfiiiiii(
	.param .u64 .ptr .align 1 _Z35preprocess_img_kernel_to_float_NCHWP6uchar3Pfiiiiii_param_0,
	.param .u64 .ptr .align 1 _Z35preprocess_img_kernel_to_float_NCHWP6uchar3Pfiiiiii_param_1,
	.param .u32 _Z35preprocess_img_kernel_to_float_NCHWP6uchar3Pfiiiiii_param_2,
	.param .u32 _Z35preprocess_img_kernel_to_float_NCHWP6uchar3Pfiiiiii_param_3,
	.param .u32 _Z35preprocess_img_kernel_to_float_NCHWP6uchar3Pfiiiiii_param_4,
	.param .u32 _Z35preprocess_img_kernel_to_float_NCHWP6uchar3Pfiiiiii_param_5,
	.param .u32 _Z35preprocess_img_kernel_to_float_NCHWP6uchar3Pfiiiiii_param_6,
	.param .u32 _Z35preprocess_img_kernel_to_float_NCHWP6uchar3Pfiiiiii_param_7
)
{
	.reg .pred 	%p<11>;
	.reg .b16 	%rs<4>;
	.reg .b32 	%r<33>;
	.reg .b32 	%f<7>;
	.reg .b64 	%rd<17>;

	ld.param.u64 	%rd2, [_Z35preprocess_img_kernel_to_float_NCHWP6uchar3Pfiiiiii_param_0];
	ld.param.u64 	%rd3, [_Z35preprocess_img_kernel_to_float_NCHWP6uchar3Pfiiiiii_param_1];
	ld.param.u32 	%r5, [_Z35preprocess_img_kernel_to_float_NCHWP6uchar3Pfiiiiii_param_2];
	ld.param.u32 	%r6, [_Z35preprocess_img_kernel_to_float_NCHWP6uchar3Pfiiiiii_param_3];
	ld.param.u32 	%r7, [_Z35preprocess_img_kernel_to_float_NCHWP6uchar3Pfiiiiii_param_4];
	ld.param.u32 	%r11, [_Z35preprocess_img_kernel_to_float_NCHWP6uchar3Pfiiiiii_param_5];
	ld.param.u32 	%r9, [_Z35preprocess_img_kernel_to_float_NCHWP6uchar3Pfiiiiii_param_6];
	ld.param.u32 	%r10, [_Z35preprocess_img_kernel_to_float_NCHWP6uchar3Pfiiiiii_param_7];
	cvta.to.global.u64 	%rd1, %rd3;
	mov.u32 	%r12, %ctaid.x;
	mov.u32 	%r13, %ntid.x;
	mov.u32 	%r14, %tid.x;
	mad.lo.s32 	%r1, %r12, %r13, %r14;
	mov.u32 	%r15, %ctaid.y;
	mov.u32 	%r16, %ntid.y;
	mov.u32 	%r17, %tid.y;
	mad.lo.s32 	%r18, %r15, %r16, %r17;
	setp.ge.s32 	%p1, %r1, %r7;
	setp.ge.s32 	%p2, %r18, %r11;
	or.pred  	%p3, %p1, %p2;
	@%p3 bra 	$L__BB0_4;
	mul.lo.s32 	%r3, %r11, %r7;
	mad.lo.s32 	%r4, %r7, %r18, %r1;
	setp.ge.s32 	%p4, %r1, %r9;
	sub.s32 	%r19, %r7, %r9;
	setp.lt.s32 	%p5, %r1, %r19;
	setp.ge.s32 	%p6, %r18, %r10;
	and.pred  	%p7, %p4, %p6;
	and.pred  	%p8, %p7, %p5;
	sub.s32 	%r20, %r11, %r10;
	setp.lt.s32 	%p9, %r18, %r20;
	and.pred  	%p10, %p8, %p9;
	@%p10 bra 	$L__BB0_3;
	mul.wide.s32 	%rd12, %r4, 4;
	add.s64 	%rd13, %rd1, %rd12;
	mov.b32 	%r32, 1056997504;
	st.global.u32 	[%rd13], %r32;
	mul.wide.s32 	%rd14, %r3, 4;
	add.s64 	%rd15, %rd13, %rd14;
	st.global.u32 	[%rd15], %r32;
	add.s64 	%rd16, %rd15, %rd14;
	st.global.u32 	[%rd16], %r32;
	bra.uni 	$L__BB0_4;
$L__BB0_3:
	sub.s32 	%r21, %r1, %r9;
	mul.lo.s32 	%r22, %r21, %r5;
	shl.b32 	%r23, %r9, 1;
	sub.s32 	%r24, %r7, %r23;
	div.s32 	%r25, %r22, %r24;
	sub.s32 	%r26, %r18, %r10;
	mul.lo.s32 	%r27, %r26, %r6;
	shl.b32 	%r28, %r10, 1;
	sub.s32 	%r29, %r11, %r28;
	div.s32 	%r30, %r27, %r29;
	mad.lo.s32 	%r31, %r30, %r5, %r25;
	cvta.to.global.u64 	%rd4, %rd2;
	mul.wide.s32 	%rd5, %r31, 3;
	add.s64 	%rd6, %rd4, %rd5;
	ld.global.u8 	%rs1, [%rd6];
	ld.global.u8 	%rs2, [%rd6+1];
	ld.global.u8 	%rs3, [%rd6+2];
	cvt.rn.f32.u16 	%f1, %rs1;
	mul.f32 	%f2, %f1, 0f3B808081;
	mul.wide.s32 	%rd7, %r4, 4;
	add.s64 	%rd8, %rd1, %rd7;
	st.global.f32 	[%rd8], %f2;
	cvt.rn.f32.u16 	%f3, %rs2;
	mul.f32 	%f4, %f3, 0f3B808081;
	mul.wide.s32 	%rd9, %r3, 4;
	add.s64 	%rd10, %rd8, %rd9;
	st.global.f32 	[%rd10], %f4;
	cvt.rn.f32.u16 	%f5, %rs3;
	mul.f32 	%f6, %f5, 0f3B808081;
	add.s64 	%rd11, %rd10, %rd9;
	st.global.f32 	[%rd11], %f6;
$L__BB0_4:
	ret;

}
	// .globl	_Z21resizeAndCenterKernelP6uchar3Pfiiiff
.visible .entry _Z21resizeAndCenterKernelP6uchar3Pfiiiff(
	.param .u64 .ptr .align 1 _Z21resizeAndCenterKernelP6uchar3Pfiiiff_param_0,
	.param .u64 .ptr .align 1 _Z21resizeAndCenterKernelP6uchar3Pfiiiff_param_1,
	.param .u32 _Z21resizeAndCenterKernelP6uchar3Pfiiiff_param_2,
	.param .u32 _Z21resizeAndCenterKernelP6uchar3Pfiiiff_param_3,
	.param .u32 _Z21resizeAndCenterKernelP6uchar3Pfiiiff_param_4,
	.param .f32 _Z21resizeAndCenterKernelP6uchar3Pfiiiff_param_5,
	.param .f32 _Z21resizeAndCenterKernelP6uchar3Pfiiiff_param_6
)
{
	.reg .pred 	%p<4>;
	.reg .b16 	%rs<4>;
	.reg .b32 	%r<24>;
	.reg .b32 	%f<13>;
	.reg .b64 	%rd<9>;

	ld.param.u64 	%rd1, [_Z21resizeAndCenterKernelP6uchar3Pfiiiff_param_0];
	ld.param.u64 	%rd2, [_Z21resizeAndCenterKernelP6uchar3Pfiiiff_param_1];
	ld.param.u32 	%r3, [_Z21resizeAndCenterKernelP6uchar3Pfiiiff_param_2];
	ld.param.u32 	%r4, [_Z21resizeAndCenterKernelP6uchar3Pfiiiff_param_4];
	ld.param.f32 	%f1, [_Z21resizeAndCenterKernelP6uchar3Pfiiiff_param_5];
	ld.param.f32 	%f2, [_Z21resizeAndCenterKernelP6uchar3Pfiiiff_param_6];
	mov.u32 	%r5, %ctaid.x;
	mov.u32 	%r6, %ntid.x;
	mov.u32 	%r7, %tid.x;
	mad.lo.s32 	%r1, %r5, %r6, %r7;
	mov.u32 	%r8, %ctaid.y;
	mov.u32 	%r9, %ntid.y;
	mov.u32 	%r10, %tid.y;
	mad.lo.s32 	%r11, %r8, %r9, %r10;
	setp.gt.s32 	%p1, %r1, 319;
	setp.gt.u32 	%p2, %r11, 319;
	or.pred  	%p3, %p1, %p2;
	@%p3 bra 	$L__BB1_2;
	cvta.to.global.u64 	%rd3, %rd1;
	cvta.to.global.u64 	%rd4, %rd2;
	cvt.rn.f32.s32 	%f3, %r1;
	mul.f32 	%f4, %f1, %f3;
	cvt.rmi.s32.f32 	%r12, %f4;
	sub.s32 	%r13, %r3, %r4;
	add.s32 	%r14, %r13, %r12;
	cvt.rn.f32.u32 	%f5, %r11;
	mul.f32 	%f6, %f2, %f5;
	cvt.rmi.s32.f32 	%r15, %f6;
	max.s32 	%r16, %r14, 0;
	add.s32 	%r17, %r3, -1;
	min.s32 	%r18, %r16, %r17;
	max.s32 	%r19, %r15, 0;
	add.s32 	%r20, %r4, -1;
	min.s32 	%r21, %r19, %r20;
	mad.lo.s32 	%r22, %r21, %r3, %r18;
	mul.wide.s32 	%rd5, %r22, 3;
	add.s64 	%rd6, %rd3, %rd5;
	ld.global.u8 	%rs1, [%rd6];
	ld.global.u8 	%rs2, [%rd6+1];
	ld.global.u8 	%rs3, [%rd6+2];
	cvt.rn.f32.u16 	%f7, %rs1;
	div.rn.f32 	%f8, %f7, 0f437F0000;
	mad.lo.s32 	%r23, %r11, 320, %r1;
	mul.wide.s32 	%rd7, %r23, 4;
	add.s64 	%rd8, %rd4, %rd7;
	st.global.f32 	[%rd8], %f8;
	cvt.rn.f32.u16 	%f9, %rs2;
	div.rn.f32 	%f10, %f9, 0f437F0000;
	st.global.f32 	[%rd8+409600], %f10;
	cvt.rn.f32.u16 	%f11, %rs3;
	div.rn.f32 	%f12, %f11, 0f437F0000;
	st.global.f32 	[%rd8+819200], %f12;
$L__BB1_2:
	ret;

}


// ===== COMPILED SASS (sm_100) =====

	.target	sm_100

	.elftype	@"ET_EXEC"


//--------------------- .note.nv.tkinfo           --------------------------
	.section	.note.nv.tkinfo,"",@"SHT_NOTE"
	.sectionflags	@"SHF_NOTE_NV_TKINFO"
	.tkinfo
        /*0018*/ 	.word	0x00000002
        /*0030*/ 	.string	""
        /*0030*/ 	.string	"ptxas"
        /*0030*/ 	.string	"Cuda compilation tools, release 13.0, V13.0.88"
        /*0030*/ 	.string	"Build cuda_13.0.r13.0/compiler.36424714_0"
        /*0030*/ 	.string	"-arch sm_100 -m 64 "



//--------------------- .note.nv.cuinfo           --------------------------
	.section	.note.nv.cuinfo,"",@"SHT_NOTE"
	.sectionflags	@"SHF_NOTE_NV_CUINFO"
        /*0018*/ 	.short	0x0002
        /*001a*/ 	.short	0x0064
        /*001c*/ 	.short	0x0082
	.zero		2


//--------------------- .nv.info                  --------------------------
	.section	.nv.info,"",@"SHT_CUDA_INFO"
	.align	4


	//----- nvinfo : EIATTR_REGCOUNT
	.align		4
        /*0000*/ 	.byte	0x04, 0x2f
        /*0002*/ 	.short	(.L_1 - .L_0)
	.align		4
.L_0:
        /*0004*/ 	.word	index@(_Z35preprocess_img_kernel_to_float_NCHWP6uchar3Pfiiiiii)
        /*0008*/ 	.word	0x00000012


	//----- nvinfo : EIATTR_FRAME_SIZE
	.align		4
.L_1:
        /*000c*/ 	.byte	0x04, 0x11
        /*000e*/ 	.short	(.L_3 - .L_2)
	.align		4
.L_2:
        /*0010*/ 	.word	index@(_Z35preprocess_img_kernel_to_float_NCHWP6uchar3Pfiiiiii)
        /*0014*/ 	.word	0x00000000


	//----- nvinfo : EIATTR_REGCOUNT
	.align		4
.L_3:
        /*0018*/ 	.byte	0x04, 0x2f
        /*001a*/ 	.short	(.L_5 - .L_4)
	.align		4
.L_4:
        /*001c*/ 	.word	index@(_Z21resizeAndCenterKernelP6uchar3Pfiiiff)
        /*0020*/ 	.word	0x00000014


	//----- nvinfo : EIATTR_FRAME_SIZE
	.align		4
.L_5:
        /*0024*/ 	.byte	0x04, 0x11
        /*0026*/ 	.short	(.L_7 - .L_6)
	.align		4
.L_6:
        /*0028*/ 	.word	index@($__internal_0_$__cuda_sm3x_div_rn_noftz_f32_slowpath)
        /*002c*/ 	.word	0x00000000


	//----- nvinfo : EIATTR_FRAME_SIZE
	.align		4
.L_7:
        /*0030*/ 	.byte	0x04, 0x11
        /*0032*/ 	.short	(.L_9 - .L_8)
	.align		4
.L_8:
        /*0034*/ 	.word	index@(_Z21resizeAndCenterKernelP6uchar3Pfiiiff)
        /*0038*/ 	.word	0x00000000


	//----- nvinfo : EIATTR_MIN_STACK_SIZE
	.align		4
.L_9:
        /*003c*/ 	.byte	0x04, 0x12
        /*003e*/ 	.short	(.L_11 - .L_10)
	.align		4
.L_10:
        /*0040*/ 	.word	index@(_Z21resizeAndCenterKernelP6uchar3Pfiiiff)
        /*0044*/ 	.word	0x00000000


	//----- nvinfo : EIATTR_MIN_STACK_SIZE
	.align		4
.L_11:
        /*0048*/ 	.byte	0x04, 0x12
        /*004a*/ 	.short	(.L_13 - .L_12)
	.align		4
.L_12:
        /*004c*/ 	.word	index@(_Z35preprocess_img_kernel_to_float_NCHWP6uchar3Pfiiiiii)
        /*0050*/ 	.word	0x00000000
.L_13:


//--------------------- .nv.compat                --------------------------
	.section	.nv.compat,"",@"SHT_CUDA_COMPAT_INFO"
	.align	4
        /*0000*/ 	.byte	0x02, 0x09, 0x00, 0x00, 0x02, 0x02, 0x01, 0x00, 0x02, 0x05, 0x05, 0x00, 0x03, 0x07, 0x01, 0x01
        /*0010*/ 	.byte	0x02, 0x03, 0x00, 0x00, 0x02, 0x06, 0x01, 0x00, 0x04, 0x0b, 0x08, 0x00, 0x01, 0x00, 0x00, 0x00
        /*0020*/ 	.byte	0x00, 0x00, 0x00, 0x00


//--------------------- .nv.info._Z21resizeAndCenterKernelP6uchar3Pfiiiff --------------------------
	.section	.nv.info._Z21resizeAndCenterKernelP6uchar3Pfiiiff,"",@"SHT_CUDA_INFO"
	.sectionflags	@""
	.align	4


	//----- nvinfo : EIATTR_CUDA_API_VERSION
	.align		4
        /*0000*/ 	.byte	0x04, 0x37
        /*0002*/ 	.short	(.L_15 - .L_14)
.L_14:
        /*0004*/ 	.word	0x00000082


	//----- nvinfo : EIATTR_KPARAM_INFO
	.align		4
.L_15:
        /*0008*/ 	.byte	0x04, 0x17
        /*000a*/ 	.short	(.L_17 - .L_16)
.L_16:
        /*000c*/ 	.word	0x00000000
        /*0010*/ 	.short	0x0006
        /*0012*/ 	.short	0x0020
        /*0014*/ 	.byte	0x00, 0xf0, 0x11, 0x00


	//----- nvinfo : EIATTR_KPARAM_INFO
	.align		4
.L_17:
        /*0018*/ 	.byte	0x04, 0x17
        /*001a*/ 	.short	(.L_19 - .L_18)
.L_18:
        /*001c*/ 	.word	0x00000000
        /*0020*/ 	.short	0x0005
        /*0022*/ 	.short	0x001c
        /*0024*/ 	.byte	0x00, 0xf0, 0x11, 0x00


	//----- nvinfo : EIATTR_KPARAM_INFO
	.align		4
.L_19:
        /*0028*/ 	.byte	0x04, 0x17
        /*002a*/ 	.short	(.L_21 - .L_20)
.L_20:
        /*002c*/ 	.word	0x00000000
        /*0030*/ 	.short	0x0004
        /*0032*/ 	.short	0x0018
        /*0034*/ 	.byte	0x00, 0xf0, 0x11, 0x00


	//----- nvinfo : EIATTR_KPARAM_INFO
	.align		4
.L_21:
        /*0038*/ 	.byte	0x04, 0x17
        /*003a*/ 	.short	(.L_23 - .L_22)
.L_22:
        /*003c*/ 	.word	0x00000000
        /*0040*/ 	.short	0x0003
        /*0042*/ 	.short	0x0014
        /*0044*/ 	.byte	0x00, 0xf0, 0x11, 0x00


	//----- nvinfo : EIATTR_KPARAM_INFO
	.align		4
.L_23:
        /*0048*/ 	.byte	0x04, 0x17
        /*004a*/ 	.short	(.L_25 - .L_24)
.L_24:
        /*004c*/ 	.word	0x00000000
        /*0050*/ 	.short	0x0002
        /*0052*/ 	.short	0x0010
        /*0054*/ 	.byte	0x00, 0xf0, 0x11, 0x00


	//----- nvinfo : EIATTR_KPARAM_INFO
	.align		4
.L_25:
        /*0058*/ 	.byte	0x04, 0x17
        /*005a*/ 	.short	(.L_27 - .L_26)
.L_26:
        /*005c*/ 	.word	0x00000000
        /*0060*/ 	.short	0x0001
        /*0062*/ 	.short	0x0008
        /*0064*/ 	.byte	0x00, 0xf5, 0x21, 0x00


	//----- nvinfo : EIATTR_KPARAM_INFO
	.align		4
.L_27:
        /*0068*/ 	.byte	0x04, 0x17
        /*006a*/ 	.short	(.L_29 - .L_28)
.L_28:
        /*006c*/ 	.word	0x00000000
        /*0070*/ 	.short	0x0000
        /*0072*/ 	.short	0x0000
        /*0074*/ 	.byte	0x00, 0xf5, 0x21, 0x00


	//----- nvinfo : EIATTR_SPARSE_MMA_MASK
	.align		4
.L_29:
        /*0078*/ 	.byte	0x03, 0x50
        /*007a*/ 	.short	0x0000


	//----- nvinfo : EIATTR_MAXREG_COUNT
	.align		4
        /*007c*/ 	.byte	0x03, 0x1b
        /*007e*/ 	.short	0x00ff


	//----- nvinfo : EIATTR_MERCURY_ISA_VERSION
	.align		4
        /*0080*/ 	.byte	0x03, 0x5f
        /*0082*/ 	.short	0x0101


	//----- nvinfo : EIATTR_VRC_CTA_INIT_COUNT
	.align		4
        /*0084*/ 	.byte	0x02, 0x4a
	.zero		1
	.zero		1


	//----- nvinfo : EIATTR_EXIT_INSTR_OFFSETS
	.align		4
        /*0088*/ 	.byte	0x04, 0x1c
        /*008a*/ 	.short	(.L_31 - .L_30)


	//   ....[0]....
.L_30:
        /*008c*/ 	.word	0x000000b0


	//   ....[1]....
        /*0090*/ 	.word	0x00000540


	//----- nvinfo : EIATTR_CRS_STACK_SIZE
	.align		4
.L_31:
        /*0094*/ 	.byte	0x04, 0x1e
        /*0096*/ 	.short	(.L_33 - .L_32)
.L_32:
        /*0098*/ 	.word	0x00000000


	//----- nvinfo : EIATTR_CBANK_PARAM_SIZE
	.align		4
.L_33:
        /*009c*/ 	.byte	0x03, 0x19
        /*009e*/ 	.short	0x0024


	//----- nvinfo : EIATTR_PARAM_CBANK
	.align		4
        /*00a0*/ 	.byte	0x04, 0x0a
        /*00a2*/ 	.short	(.L_35 - .L_34)
	.align		4
.L_34:
        /*00a4*/ 	.word	index@(.nv.constant0._Z21resizeAndCenterKernelP6uchar3Pfiiiff)
        /*00a8*/ 	.short	0x0380
        /*00aa*/ 	.short	0x0024


	//----- nvinfo : EIATTR_SW_WAR
	.align		4
.L_35:
        /*00ac*/ 	.byte	0x04, 0x36
        /*00ae*/ 	.short	(.L_37 - .L_36)
.L_36:
        /*00b0*/ 	.word	0x00000008
.L_37:


//--------------------- .nv.info._Z35preprocess_img_kernel_to_float_NCHWP6uchar3Pfiiiiii --------------------------
	.section	.nv.info._Z35preprocess_img_kernel_to_float_NCHWP6uchar3Pfiiiiii,"",@"SHT_CUDA_INFO"
	.sectionflags	@""
	.align	4


	//----- nvinfo : EIATTR_CUDA_API_VERSION
	.align		4
        /*0000*/ 	.byte	0x04, 0x37
        /*0002*/ 	.short	(.L_39 - .L_38)
.L_38:
        /*0004*/ 	.word	0x00000082


	//----- nvinfo : EIATTR_KPARAM_INFO
	.align		4
.L_39:
        /*0008*/ 	.byte	0x04, 0x17
        /*000a*/ 	.short	(.L_41 - .L_40)
.L_40:
        /*000c*/ 	.word	0x00000000
        /*0010*/ 	.short	0x0007
        /*0012*/ 	.short	0x0024
        /*0014*/ 	.byte	0x00, 0xf0, 0x11, 0x00


	//----- nvinfo : EIATTR_KPARAM_INFO
	.align		4
.L_41:
        /*0018*/ 	.byte	0x04, 0x17
        /*001a*/ 	.short	(.L_43 - .L_42)
.L_42:
        /*001c*/ 	.word	0x00000000
        /*0020*/ 	.short	0x0006
        /*0022*/ 	.short	0x0020
        /*0024*/ 	.byte	0x00, 0xf0, 0x11, 0x00


	//----- nvinfo : EIATTR_KPARAM_INFO
	.align		4
.L_43:
        /*0028*/ 	.byte	0x04, 0x17
        /*002a*/ 	.short	(.L_45 - .L_44)
.L_44:
        /*002c*/ 	.word	0x00000000
        /*0030*/ 	.short	0x0005
        /*0032*/ 	.short	0x001c
        /*0034*/ 	.byte	0x00, 0xf0, 0x11, 0x00


	//----- nvinfo : EIATTR_KPARAM_INFO
	.align		4
.L_45:
        /*0038*/ 	.byte	0x04, 0x17
        /*003a*/ 	.short	(.L_47 - .L_46)
.L_46:
        /*003c*/ 	.word	0x00000000
        /*0040*/ 	.short	0x0004
        /*0042*/ 	.short	0x0018
        /*0044*/ 	.byte	0x00, 0xf0, 0x11, 0x00


	//----- nvinfo : EIATTR_KPARAM_INFO
	.align		4
.L_47:
        /*0048*/ 	.byte	0x04, 0x17
        /*004a*/ 	.short	(.L_49 - .L_48)
.L_48:
        /*004c*/ 	.word	0x00000000
        /*0050*/ 	.short	0x0003
        /*0052*/ 	.short	0x0014
        /*0054*/ 	.byte	0x00, 0xf0, 0x11, 0x00


	//----- nvinfo : EIATTR_KPARAM_INFO
	.align		4
.L_49:
        /*0058*/ 	.byte	0x04, 0x17
        /*005a*/ 	.short	(.L_51 - .L_50)
.L_50:
        /*005c*/ 	.word	0x00000000
        /*0060*/ 	.short	0x0002
        /*0062*/ 	.short	0x0010
        /*0064*/ 	.byte	0x00, 0xf0, 0x11, 0x00


	//----- nvinfo : EIATTR_KPARAM_INFO
	.align		4
.L_51:
        /*0068*/ 	.byte	0x04, 0x17
        /*006a*/ 	.short	(.L_53 - .L_52)
.L_52:
        /*006c*/ 	.word	0x00000000
        /*0070*/ 	.short	0x0001
        /*0072*/ 	.short	0x0008
        /*0074*/ 	.byte	0x00, 0xf5, 0x21, 0x00


	//----- nvinfo : EIATTR_KPARAM_INFO
	.align		4
.L_53:
        /*0078*/ 	.byte	0x04, 0x17
        /*007a*/ 	.short	(.L_55 - .L_54)
.L_54:
        /*007c*/ 	.word	0x00000000
        /*0080*/ 	.short	0x0000
        /*0082*/ 	.short	0x0000
        /*0084*/ 	.byte	0x00, 0xf5, 0x21, 0x00


	//----- nvinfo : EIATTR_SPARSE_MMA_MASK
	.align		4
.L_55:
        /*0088*/ 	.byte	0x03, 0x50
        /*008a*/ 	.short	0x0000


	//----- nvinfo : EIATTR_MAXREG_COUNT
	.align		4
        /*008c*/ 	.byte	0x03, 0x1b
        /*008e*/ 	.short	0x00ff


	//----- nvinfo : EIATTR_MERCURY_ISA_VERSION
	.align		4
        /*0090*/ 	.byte	0x03, 0x5f
        /*0092*/ 	.short	0x0101


	//----- nvinfo : EIATTR_VRC_CTA_INIT_COUNT
	.align		4
        /*0094*/ 	.byte	0x02, 0x4a
	.zero		1
	.zero		1


	//----- nvinfo : EIATTR_EXIT_INSTR_OFFSETS
	.align		4
        /*0098*/ 	.byte	0x04, 0x1c
        /*009a*/ 	.short	(.L_57 - .L_56)


	//   ....[0]....
.L_56:
        /*009c*/ 	.word	0x000000c0


	//   ....[1]....
        /*00a0*/ 	.word	0x00000200


	//   ....[2]....
        /*00a4*/ 	.word	0x000006e0


	//----- nvinfo : EIATTR_CRS_STACK_SIZE
	.align		4
.L_57:
        /*00a8*/ 	.byte	0x04, 0x1e
        /*00aa*/ 	.short	(.L_59 - .L_58)
.L_58:
        /*00ac*/ 	.word	0x00000000


	//----- nvinfo : EIATTR_CBANK_PARAM_SIZE
	.align		4
.L_59:
        /*00b0*/ 	.byte	0x03, 0x19
        /*00b2*/ 	.short	0x0028


	//----- nvinfo : EIATTR_PARAM_CBANK
	.align		4
        /*00b4*/ 	.byte	0x04, 0x0a
        /*00b6*/ 	.short	(.L_61 - .L_60)
	.align		4
.L_60:
        /*00b8*/ 	.word	index@(.nv.constant0._Z35preprocess_img_kernel_to_float_NCHWP6uchar3Pfiiiiii)
        /*00bc*/ 	.short	0x0380
        /*00be*/ 	.short	0x0028


	//----- nvinfo : EIATTR_SW_WAR
	.align		4
.L_61:
        /*00c0*/ 	.byte	0x04, 0x36
        /*00c2*/ 	.short	(.L_63 - .L_62)
.L_62:
        /*00c4*/ 	.word	0x00000008
.L_63:


//--------------------- .nv.callgraph             --------------------------
	.section	.nv.callgraph,"",@"SHT_CUDA_CALLGRAPH"
	.align	4
	.sectionentsize	8
	.align		4
        /*0000*/ 	.word	0x00000000
	.align		4
        /*0004*/ 	.word	0xffffffff
	.align		4
        /*0008*/ 	.word	0x00000000
	.align		4
        /*000c*/ 	.word	0xfffffffe
	.align		4
        /*0010*/ 	.word	0x00000000
	.align		4
        /*0014*/ 	.word	0xfffffffd
	.align		4
        /*0018*/ 	.word	0x00000000
	.align		4
        /*001c*/ 	.word	0xfffffffc


//--------------------- .text._Z21resizeAndCenterKernelP6uchar3Pfiiiff --------------------------
	.section	.text._Z21resizeAndCenterKernelP6uchar3Pfiiiff,"ax",@progbits
	.align	128
        .global         _Z21resizeAndCenterKernelP6uchar3Pfiiiff
        .type           _Z21resizeAndCenterKernelP6uchar3Pfiiiff,@function
        .size           _Z21resizeAndCenterKernelP6uchar3Pfiiiff,(.L_x_20 - _Z21resizeAndCenterKernelP6uchar3Pfiiiff)
        .other          _Z21resizeAndCenterKernelP6uchar3Pfiiiff,@"STO_CUDA_ENTRY STV_DEFAULT"
_Z21resizeAndCenterKernelP6uchar3Pfiiiff:
.text._Z21resizeAndCenterKernelP6uchar3Pfiiiff:
[----:B------:R-:W-:Y:S01]  /*0000*/  LDC R1, c[0x0][0x37c] ;  /* 0x0000df00ff017b82 */ /* 0x000fe20000000800 */
[----:B------:R-:W0:Y:S07]  /*0010*/  S2R R3, SR_TID.Y ;  /* 0x0000000000037919 */ /* 0x000e2e0000002200 */
[----:B------:R-:W1:Y:S01]  /*0020*/  LDC R5, c[0x0][0x360] ;  /* 0x0000d800ff057b82 */ /* 0x000e620000000800 */
[----:B------:R-:W1:Y:S07]  /*0030*/  S2R R0, SR_TID.X ;  /* 0x0000000000007919 */ /* 0x000e6e0000002100 */
[----:B------:R-:W0:Y:S08]  /*0040*/  S2UR UR5, SR_CTAID.Y ;  /* 0x00000000000579c3 */ /* 0x000e300000002600 */
[----:B------:R-:W0:Y:S08]  /*0050*/  LDC R2, c[0x0][0x364] ;  /* 0x0000d900ff027b82 */ /* 0x000e300000000800 */
[----:B------:R-:W1:Y:S01]  /*0060*/  S2UR UR4, SR_CTAID.X ;  /* 0x00000000000479c3 */ /* 0x000e620000002500 */
[----:B0-----:R-:W-:-:S05]  /*0070*/  IMAD R2, R2, UR5, R3 ;  /* 0x0000000502027c24 */ /* 0x001fca000f8e0203 */
[----:B------:R-:W-:Y:S01]  /*0080*/  ISETP.GT.U32.AND P0, PT, R2, 0x13f, PT ;  /* 0x0000013f0200780c */ /* 0x000fe20003f04070 */
[----:B-1----:R-:W-:-:S05]  /*0090*/  IMAD R5, R5, UR4, R0 ;  /* 0x0000000405057c24 */ /* 0x002fca000f8e0200 */
[----:B------:R-:W-:-:S13]  /*00a0*/  ISETP.GT.OR P0, PT, R5, 0x13f, P0 ;  /* 0x0000013f0500780c */ /* 0x000fda0000704670 */
[----:B------:R-:W-:Y:S05]  /*00b0*/  @P0 EXIT ;  /* 0x000000000000094d */ /* 0x000fea0003800000 */
[----:B------:R-:W0:Y:S01]  /*00c0*/  LDC.64 R6, c[0x0][0x398] ;  /* 0x0000e600ff067b82 */ /* 0x000e220000000a00 */
[----:B------:R-:W1:Y:S01]  /*00d0*/  LDCU UR4, c[0x0][0x3a0] ;  /* 0x00007400ff0477ac */ /* 0x000e620008000800 */
[----:B------:R-:W-:Y:S02]  /*00e0*/  I2FP.F32.S32 R0, R5 ;  /* 0x0000000500007245 */ /* 0x000fe40000201400 */
[----:B------:R-:W-:-:S04]  /*00f0*/  I2FP.F32.U32 R4, R2 ;  /* 0x0000000200047245 */ /* 0x000fc80000201000 */
[----:B------:R-:W2:Y:S08]  /*0100*/  LDC R8, c[0x0][0x390] ;  /* 0x0000e400ff087b82 */ /* 0x000eb00000000800 */
[----:B------:R-:W3:Y:S01]  /*0110*/  LDC.64 R10, c[0x0][0x380] ;  /* 0x0000e000ff0a7b82 */ /* 0x000ee20000000a00 */
[----:B-1----:R-:W-:Y:S01]  /*0120*/  FMUL R4, R4, UR4 ;  /* 0x0000000404047c20 */ /* 0x002fe20008400000 */
[----:B------:R-:W1:Y:S01]  /*0130*/  LDCU.64 UR4, c[0x0][0x358] ;  /* 0x00006b00ff0477ac */ /* 0x000e620008000a00 */
[----:B0-----:R-:W-:-:S04]  /*0140*/  FMUL R0, R0, R7 ;  /* 0x0000000700007220 */ /* 0x001fc80000400000 */
[----:B------:R-:W0:Y:S08]  /*0150*/  F2I.FLOOR.NTZ R4, R4 ;  /* 0x0000000400047305 */ /* 0x000e300000207100 */
[----:B------:R-:W2:Y:S01]  /*0160*/  F2I.FLOOR.NTZ R3, R0 ;  /* 0x0000000000037305 */ /* 0x000ea20000207100 */
[----:B0-----:R-:W-:Y:S02]  /*0170*/  VIMNMX R7, PT, PT, RZ, R4, !PT ;  /* 0x00000004ff077248 */ /* 0x001fe40007fe0100 */
[----:B--2---:R-:W-:-:S02]  /*0180*/  IADD3 R3, PT, PT, R3, R8, -R6 ;  /* 0x0000000803037210 */ /* 0x004fc40007ffe806 */
[----:B------:R-:W-:Y:S02]  /*0190*/  VIADDMNMX R6, R6, 0xffffffff, R7, PT ;  /* 0xffffffff06067846 */ /* 0x000fe40003800107 */
[----:B------:R-:W-:-:S04]  /*01a0*/  VIMNMX R3, PT, PT, RZ, R3, !PT ;  /* 0x00000003ff037248 */ /* 0x000fc80007fe0100 */
[----:B------:R-:W-:-:S05]  /*01b0*/  VIADDMNMX R3, R8, 0xffffffff, R3, PT ;  /* 0xffffffff08037846 */ /* 0x000fca0003800103 */
[----:B------:R-:W-:-:S04]  /*01c0*/  IMAD R3, R6, R8, R3 ;  /* 0x0000000806037224 */ /* 0x000fc800078e0203 */
[----:B---3--:R-:W-:-:S05]  /*01d0*/  IMAD.WIDE R10, R3, 0x3, R10 ;  /* 0x00000003030a7825 */ /* 0x008fca00078e020a */
[----:B-1----:R-:W2:Y:S04]  /*01e0*/  LDG.E.U8 R0, desc[UR4][R10.64] ;  /* 0x000000040a007981 */ /* 0x002ea8000c1e1100 */
[----:B------:R0:W5:Y:S04]  /*01f0*/  LDG.E.U8 R8, desc[UR4][R10.64+0x1] ;  /* 0x000001040a087981 */ /* 0x000168000c1e1100 */
[----:B------:R0:W5:Y:S01]  /*0200*/  LDG.E.U8 R7, desc[UR4][R10.64+0x2] ;  /* 0x000002040a077981 */ /* 0x000162000c1e1100 */
[----:B------:R-:W-:Y:S01]  /*0210*/  IMAD.MOV.U32 R4, RZ, RZ, 0x3b808081 ;  /* 0x3b808081ff047424 */ /* 0x000fe200078e00ff */
[----:B------:R-:W-:Y:S01]  /*0220*/  BSSY.RECONVERGENT B0, `(.L_x_0) ;  /* 0x000000e000007945 */ /* 0x000fe20003800200 */
[----:B------:R-:W-:-:S04]  /*0230*/  IMAD.MOV.U32 R6, RZ, RZ, 0x437f0000 ;  /* 0x437f0000ff067424 */ /* 0x000fc800078e00ff */
[----:B------:R-:W-:-:S04]  /*0240*/  FFMA R3, R4, -R6, 1 ;  /* 0x3f80000004037423 */ /* 0x000fc80000000806 */
[----:B------:R-:W-:Y:S01]  /*0250*/  FFMA R3, R3, R4, 0.0039215688593685626984 ;  /* 0x3b80808103037423 */ /* 0x000fe20000000004 */
[----:B--2---:R-:W-:-:S04]  /*0260*/  I2FP.F32.U32 R0, R0 ;  /* 0x0000000000007245 */ /* 0x004fc80000201000 */
[----:B------:R-:W1:Y:S01]  /*0270*/  FCHK P0, R0, 255 ;  /* 0x437f000000007902 */ /* 0x000e620000000000 */
[----:B------:R-:W-:-:S04]  /*0280*/  FFMA R4, R0, R3, RZ ;  /* 0x0000000300047223 */ /* 0x000fc800000000ff */
[----:B------:R-:W-:-:S04]  /*0290*/  FFMA R9, R4, -255, R0 ;  /* 0xc37f000004097823 */ /* 0x000fc80000000000 */
[----:B------:R-:W-:Y:S01]  /*02a0*/  FFMA R3, R3, R9, R4 ;  /* 0x0000000903037223 */ /* 0x000fe20000000004 */
[----:B01----:R-:W-:Y:S06]  /*02b0*/  @!P0 BRA `(.L_x_1) ;  /* 0x0000000000108947 */ /* 0x003fec0003800000 */
[----:B------:R-:W-:Y:S01]  /*02c0*/  IMAD.MOV.U32 R3, RZ, RZ, R0 ;  /* 0x000000ffff037224 */ /* 0x000fe200078e0000 */
[----:B------:R-:W-:-:S07]  /*02d0*/  MOV R10, 0x2f0 ;  /* 0x000002f0000a7802 */ /* 0x000fce0000000f00 */
[----:B-----5:R-:W-:Y:S05]  /*02e0*/  CALL.REL.NOINC `($__internal_0_$__cuda_sm3x_div_rn_noftz_f32_slowpath) ;  /* 0x0000000000987944 */ /* 0x020fea0003c00000 */
[----:B------:R-:W-:-:S07]  /*02f0*/  IMAD.MOV.U32 R3, RZ, RZ, R0 ;  /* 0x000000ffff037224 */ /* 0x000fce00078e0000 */
.L_x_1:
[----:B------:R-:W-:Y:S05]  /*0300*/  BSYNC.RECONVERGENT B0 ;  /* 0x0000000000007941 */ /* 0x000fea0003800200 */
.L_x_0:
[----:B------:R-:W0:Y:S01]  /*0310*/  LDC.64 R10, c[0x0][0x388] ;  /* 0x0000e200ff0a7b82 */ /* 0x000e220000000a00 */
[----:B------:R-:W-:Y:S01]  /*0320*/  IMAD R5, R2, 0x140, R5 ;  /* 0x0000014002057824 */ /* 0x000fe200078e0205 */
[----:B-----5:R-:W-:Y:S01]  /*0330*/  I2FP.F32.U32 R9, R8 ;  /* 0x0000000800097245 */ /* 0x020fe20000201000 */
[----:B------:R-:W-:Y:S03]  /*0340*/  BSSY.RECONVERGENT B0, `(.L_x_2) ;  /* 0x000000f000007945 */ /* 0x000fe60003800200 */
[----:B------:R-:W1:Y:S01]  /*0350*/  FCHK P0, R9, 255 ;  /* 0x437f000009007902 */ /* 0x000e620000000000 */
[----:B0-----:R-:W-:-:S04]  /*0360*/  IMAD.WIDE R4, R5, 0x4, R10 ;  /* 0x0000000405047825 */ /* 0x001fc800078e020a */
[----:B------:R-:W-:Y:S01]  /*0370*/  IMAD.MOV.U32 R11, RZ, RZ, 0x3b808081 ;  /* 0x3b808081ff0b7424 */ /* 0x000fe200078e00ff */
[----:B------:R0:W-:Y:S03]  /*0380*/  STG.E desc[UR4][R4.64], R3 ;  /* 0x0000000304007986 */ /* 0x0001e6000c101904 */
[----:B------:R-:W-:-:S04]  /*0390*/  FFMA R0, R11, -R6, 1 ;  /* 0x3f8000000b007423 */ /* 0x000fc80000000806 */
[----:B------:R-:W-:-:S04]  /*03a0*/  FFMA R0, R0, R11, 0.0039215688593685626984 ;  /* 0x3b80808100007423 */ /* 0x000fc8000000000b */
[----:B------:R-:W-:-:S04]  /*03b0*/  FFMA R2, R0, R9, RZ ;  /* 0x0000000900027223 */ /* 0x000fc800000000ff */
[----:B------:R-:W-:-:S04]  /*03c0*/  FFMA R11, R2, -255, R9 ;  /* 0xc37f0000020b7823 */ /* 0x000fc80000000009 */
[----:B------:R-:W-:Y:S01]  /*03d0*/  FFMA R11, R0, R11, R2 ;  /* 0x0000000b000b7223 */ /* 0x000fe20000000002 */
[----:B01----:R-:W-:Y:S06]  /*03e0*/  @!P0 BRA `(.L_x_3) ;  /* 0x0000000000108947 */ /* 0x003fec0003800000 */
[----:B------:R-:W-:Y:S01]  /*03f0*/  IMAD.MOV.U32 R3, RZ, RZ, R9 ;  /* 0x000000ffff037224 */ /* 0x000fe200078e0009 */
[----:B------:R-:W-:-:S07]  /*0400*/  MOV R10, 0x420 ;  /* 0x00000420000a7802 */ /* 0x000fce0000000f00 */
[----:B------:R-:W-:Y:S05]  /*0410*/  CALL.REL.NOINC `($__internal_0_$__cuda_sm3x_div_rn_noftz_f32_slowpath) ;  /* 0x00000000004c7944 */ /* 0x000fea0003c00000 */
[----:B------:R-:W-:-:S07]  /*0420*/  IMAD.MOV.U32 R11, RZ, RZ, R0 ;  /* 0x000000ffff0b7224 */ /* 0x000fce00078e0000 */
.L_x_3:
[----:B------:R-:W-:Y:S05]  /*0430*/  BSYNC.RECONVERGENT B0 ;  /* 0x0000000000007941 */ /* 0x000fea0003800200 */
.L_x_2:
[----:B------:R-:W-:Y:S01]  /*0440*/  I2FP.F32.U32 R3, R7 ;  /* 0x0000000700037245 */ /* 0x000fe20000201000 */
[----:B------:R-:W-:Y:S01]  /*0450*/  IMAD.MOV.U32 R9, RZ, RZ, 0x3b808081 ;  /* 0x3b808081ff097424 */ /* 0x000fe200078e00ff */
[----:B------:R0:W-:Y:S01]  /*0460*/  STG.E desc[UR4][R4.64+0x64000], R11 ;  /* 0x0640000b04007986 */ /* 0x0001e2000c101904 */
[----:B------:R-:W-:Y:S01]  /*0470*/  BSSY.RECONVERGENT B0, `(.L_x_4) ;  /* 0x000000b000007945 */ /* 0x000fe20003800200 */
[----:B------:R-:W1:Y:S01]  /*0480*/  FCHK P0, R3, 255 ;  /* 0x437f000003007902 */ /* 0x000e620000000000 */
[----:B------:R-:W-:-:S04]  /*0490*/  FFMA R0, R9, -R6, 1 ;  /* 0x3f80000009007423 */ /* 0x000fc80000000806 */
[----:B------:R-:W-:-:S04]  /*04a0*/  FFMA R0, R0, R9, 0.0039215688593685626984 ;  /* 0x3b80808100007423 */ /* 0x000fc80000000009 */
[----:B------:R-:W-:-:S04]  /*04b0*/  FFMA R2, R0, R3, RZ ;  /* 0x0000000300027223 */ /* 0x000fc800000000ff */
[----:B------:R-:W-:-:S04]  /*04c0*/  FFMA R7, R2, -255, R3 ;  /* 0xc37f000002077823 */ /* 0x000fc80000000003 */
[----:B------:R-:W-:Y:S01]  /*04d0*/  FFMA R7, R0, R7, R2 ;  /* 0x0000000700077223 */ /* 0x000fe20000000002 */
[----:B01----:R-:W-:Y:S06]  /*04e0*/  @!P0 BRA `(.L_x_5) ;  /* 0x00000000000c8947 */ /* 0x003fec0003800000 */
[----:B------:R-:W-:-:S07]  /*04f0*/  MOV R10, 0x510 ;  /* 0x00000510000a7802 */ /* 0x000fce0000000f00 */
[----:B------:R-:W-:Y:S05]  /*0500*/  CALL.REL.NOINC `($__internal_0_$__cuda_sm3x_div_rn_noftz_f32_slowpath) ;  /* 0x0000000000107944 */ /* 0x000fea0003c00000 */
[----:B------:R-:W-:-:S07]  /*0510*/  IMAD.MOV.U32 R7, RZ, RZ, R0 ;  /* 0x000000ffff077224 */ /* 0x000fce00078e0000 */
.L_x_5:
[----:B------:R-:W-:Y:S05]  /*0520*/  BSYNC.RECONVERGENT B0 ;  /* 0x0000000000007941 */ /* 0x000fea0003800200 */
.L_x_4:
[----:B------:R-:W-:Y:S01]  /*0530*/  STG.E desc[UR4][R4.64+0xc8000], R7 ;  /* 0x0c80000704007986 */ /* 0x000fe2000c101904 */
[----:B------:R-:W-:Y:S05]  /*0540*/  EXIT ;  /* 0x000000000000794d */ /* 0x000fea0003800000 */
        .weak           $__internal_0_$__cuda_sm3x_div_rn_noftz_f32_slowpath
        .type           $__internal_0_$__cuda_sm3x_div_rn_noftz_f32_slowpath,@function
        .size           $__internal_0_$__cuda_sm3x_div_rn_noftz_f32_slowpath,(.L_x_20 - $__internal_0_$__cuda_sm3x_div_rn_noftz_f32_slowpath)
$__internal_0_$__cuda_sm3x_div_rn_noftz_f32_slowpath:
[----:B------:R-:W-:Y:S01]  /*0550*/  SHF.R.U32.HI R11, RZ, 0x17, R6 ;  /* 0x00000017ff0b7819 */ /* 0x000fe20000011606 */
[----:B------:R-:W-:Y:S01]  /*0560*/  BSSY.RECONVERGENT B1, `(.L_x_6) ;  /* 0x0000064000017945 */ /* 0x000fe20003800200 */
[----:B------:R-:W-:Y:S01]  /*0570*/  SHF.R.U32.HI R0, RZ, 0x17, R3 ;  /* 0x00000017ff007819 */ /* 0x000fe20000011603 */
[----:B------:R-:W-:Y:S01]  /*0580*/  IMAD.MOV.U32 R12, RZ, RZ, 0x437f0000 ;  /* 0x437f0000ff0c7424 */ /* 0x000fe200078e00ff */
[----:B------:R-:W-:Y:S02]  /*0590*/  LOP3.LUT R11, R11, 0xff, RZ, 0xc0, !PT ;  /* 0x000000ff0b0b7812 */ /* 0x000fe400078ec0ff */
[----:B------:R-:W-:-:S03]  /*05a0*/  LOP3.LUT R16, R0, 0xff, RZ, 0xc0, !PT ;  /* 0x000000ff00107812 */ /* 0x000fc600078ec0ff */
[----:B------:R-:W-:Y:S02]  /*05b0*/  VIADD R13, R11, 0xffffffff ;  /* 0xffffffff0b0d7836 */ /* 0x000fe40000000000 */
[----:B------:R-:W-:-:S03]  /*05c0*/  VIADD R14, R16, 0xffffffff ;  /* 0xffffffff100e7836 */ /* 0x000fc60000000000 */
[----:B------:R-:W-:-:S04]  /*05d0*/  ISETP.GT.U32.AND P0, PT, R13, 0xfd, PT ;  /* 0x000000fd0d00780c */ /* 0x000fc80003f04070 */
[----:B------:R-:W-:-:S13]  /*05e0*/  ISETP.GT.U32.OR P0, PT, R14, 0xfd, P0 ;  /* 0x000000fd0e00780c */ /* 0x000fda0000704470 */
[----:B------:R-:W-:Y:S01]  /*05f0*/  @!P0 IMAD.MOV.U32 R9, RZ, RZ, RZ ;  /* 0x000000ffff098224 */ /* 0x000fe200078e00ff */
[----:B------:R-:W-:Y:S06]  /*0600*/  @!P0 BRA `(.L_x_7) ;  /* 0x0000000000608947 */ /* 0x000fec0003800000 */
[----:B------:R-:W-:Y:S01]  /*0610*/  HFMA2 R0, -RZ, RZ, 3.748046875, 0 ;  /* 0x437f0000ff007431 */ /* 0x000fe200000001ff */
[----:B------:R-:W-:-:S04]  /*0620*/  FSETP.GTU.FTZ.AND P0, PT, |R3|, +INF , PT ;  /* 0x7f8000000300780b */ /* 0x000fc80003f1c200 */
[----:B------:R-:W-:-:S04]  /*0630*/  FSETP.GTU.FTZ.AND P1, PT, |R0|, +INF , PT ;  /* 0x7f8000000000780b */ /* 0x000fc80003f3c200 */
[----:B------:R-:W-:-:S13]  /*0640*/  PLOP3.LUT P0, PT, P0, P1, PT, 0xf8, 0x8f ;  /* 0x00000000008f781c */ /* 0x000fda0000703f70 */
[----:B------:R-:W-:Y:S05]  /*0650*/  @P0 BRA `(.L_x_8) ;  /* 0x00000004004c0947 */ /* 0x000fea0003800000 */
[----:B------:R-:W-:-:S13]  /*0660*/  LOP3.LUT P0, RZ, R12, 0x7fffffff, R3, 0xc8, !PT ;  /* 0x7fffffff0cff7812 */ /* 0x000fda000780c803 */
[----:B------:R-:W-:Y:S05]  /*0670*/  @!P0 BRA `(.L_x_9) ;  /* 0x00000004003c8947 */ /* 0x000fea0003800000 */
[C---:B------:R-:W-:Y:S02]  /*0680*/  FSETP.NEU.FTZ.AND P2, PT, |R3|.reuse, +INF , PT ;  /* 0x7f8000000300780b */ /* 0x040fe40003f5d200 */
[----:B------:R-:W-:Y:S02]  /*0690*/  FSETP.NEU.FTZ.AND P1, PT, |R0|, +INF , PT ;  /* 0x7f8000000000780b */ /* 0x000fe40003f3d200 */
[----:B------:R-:W-:-:S11]  /*06a0*/  FSETP.NEU.FTZ.AND P0, PT, |R3|, +INF , PT ;  /* 0x7f8000000300780b */ /* 0x000fd60003f1d200 */
[----:B------:R-:W-:Y:S05]  /*06b0*/  @!P1 BRA !P2, `(.L_x_9) ;  /* 0x00000004002c9947 */ /* 0x000fea0005000000 */
[----:B------:R-:W-:-:S04]  /*06c0*/  LOP3.LUT P2, RZ, R3, 0x7fffffff, RZ, 0xc0, !PT ;  /* 0x7fffffff03ff7812 */ /* 0x000fc8000784c0ff */
[----:B------:R-:W-:-:S13]  /*06d0*/  PLOP3.LUT P1, PT, P1, P2, PT, 0x2f, 0xf2 ;  /* 0x0000000000f2781c */ /* 0x000fda0000f24577 */
[----:B------:R-:W-:Y:S05]  /*06e0*/  @P1 BRA `(.L_x_10) ;  /* 0x0000000400181947 */ /* 0x000fea0003800000 */
[----:B------:R-:W-:-:S04]  /*06f0*/  LOP3.LUT P1, RZ, R12, 0x7fffffff, RZ, 0xc0, !PT ;  /* 0x7fffffff0cff7812 */ /* 0x000fc8000782c0ff */
[----:B------:R-:W-:-:S13]  /*0700*/  PLOP3.LUT P0, PT, P0, P1, PT, 0x2f, 0xf2 ;  /* 0x0000000000f2781c */ /* 0x000fda0000702577 */
[----:B------:R-:W-:Y:S05]  /*0710*/  @P0 BRA `(.L_x_11) ;  /* 0x0000000400000947 */ /* 0x000fea0003800000 */
[----:B------:R-:W-:Y:S02]  /*0720*/  ISETP.GE.AND P0, PT, R14, RZ, PT ;  /* 0x000000ff0e00720c */ /* 0x000fe40003f06270 */
[----:B------:R-:W-:-:S11]  /*0730*/  ISETP.GE.AND P1, PT, R13, RZ, PT ;  /* 0x000000ff0d00720c */ /* 0x000fd60003f26270 */
[----:B------:R-:W-:Y:S02]  /*0740*/  @P0 IMAD.MOV.U32 R9, RZ, RZ, RZ ;  /* 0x000000ffff090224 */ /* 0x000fe400078e00ff */
[----:B------:R-:W-:Y:S01]  /*0750*/  @!P0 FFMA R3, R3, 1.84467440737095516160e+19, RZ ;  /* 0x5f80000003038823 */ /* 0x000fe200000000ff */
[----:B------:R-:W-:Y:S02]  /*0760*/  @!P0 IMAD.MOV.U32 R9, RZ, RZ, -0x40 ;  /* 0xffffffc0ff098424 */ /* 0x000fe400078e00ff */
[----:B------:R-:W-:Y:S02]  /*0770*/  @!P1 FFMA R12, R0, 1.84467440737095516160e+19, RZ ;  /* 0x5f800000000c9823 */ /* 0x000fe400000000ff */
[----:B------:R-:W-:-:S07]  /*0780*/  @!P1 VIADD R9, R9, 0x40 ;  /* 0x0000004009099836 */ /* 0x000fce0000000000 */
.L_x_7:
[----:B------:R-:W-:Y:S01]  /*0790*/  LEA R13, R11, 0xc0800000, 0x17 ;  /* 0xc08000000b0d7811 */ /* 0x000fe200078eb8ff */
[----:B------:R-:W-:Y:S04]  /*07a0*/  BSSY.RECONVERGENT B2, `(.L_x_12) ;  /* 0x0000036000027945 */ /* 0x000fe80003800200 */
[----:B------:R-:W-:Y:S02]  /*07b0*/  IMAD.IADD R13, R12, 0x1, -R13 ;  /* 0x000000010c0d7824 */ /* 0x000fe400078e0a0d */
[----:B------:R-:W-:Y:S02]  /*07c0*/  VIADD R12, R16, 0xffffff81 ;  /* 0xffffff81100c7836 */ /* 0x000fe40000000000 */
[----:B------:R-:W0:Y:S01]  /*07d0*/  MUFU.RCP R14, R13 ;  /* 0x0000000d000e7308 */ /* 0x000e220000001000 */
[----:B------:R-:W-:Y:S01]  /*07e0*/  FADD.FTZ R15, -R13, -RZ ;  /* 0x800000ff0d0f7221 */ /* 0x000fe20000010100 */
[C---:B------:R-:W-:Y:S01]  /*07f0*/  IMAD R0, R12.reuse, -0x800000, R3 ;  /* 0xff8000000c007824 */ /* 0x040fe200078e0203 */
[----:B------:R-:W-:-:S05]  /*0800*/  IADD3 R12, PT, PT, R12, 0x7f, -R11 ;  /* 0x0000007f0c0c7810 */ /* 0x000fca0007ffe80b */
[----:B------:R-:W-:Y:S02]  /*0810*/  IMAD.IADD R12, R12, 0x1, R9 ;  /* 0x000000010c0c7824 */ /* 0x000fe400078e0209 */
[----:B0-----:R-:W-:-:S04]  /*0820*/  FFMA R17, R14, R15, 1 ;  /* 0x3f8000000e117423 */ /* 0x001fc8000000000f */
[----:B------:R-:W-:-:S04]  /*0830*/  FFMA R16, R14, R17, R14 ;  /* 0x000000110e107223 */ /* 0x000fc8000000000e */
[----:B------:R-:W-:-:S04]  /*0840*/  FFMA R3, R0, R16, RZ ;  /* 0x0000001000037223 */ /* 0x000fc800000000ff */
[----:B------:R-:W-:-:S04]  /*0850*/  FFMA R14, R15, R3, R0 ;  /* 0x000000030f0e7223 */ /* 0x000fc80000000000 */
[----:B------:R-:W-:-:S04]  /*0860*/  FFMA R17, R16, R14, R3 ;  /* 0x0000000e10117223 */ /* 0x000fc80000000003 */
[----:B------:R-:W-:-:S04]  /*0870*/  FFMA R14, R15, R17, R0 ;  /* 0x000000110f0e7223 */ /* 0x000fc80000000000 */
[----:B------:R-:W-:-:S05]  /*0880*/  FFMA R0, R16, R14, R17 ;  /* 0x0000000e10007223 */ /* 0x000fca0000000011 */
[----:B------:R-:W-:-:S04]  /*0890*/  SHF.R.U32.HI R3, RZ, 0x17, R0 ;  /* 0x00000017ff037819 */ /* 0x000fc80000011600 */
[----:B------:R-:W-:-:S05]  /*08a0*/  LOP3.LUT R3, R3, 0xff, RZ, 0xc0, !PT ;  /* 0x000000ff03037812 */ /* 0x000fca00078ec0ff */
[----:B------:R-:W-:-:S05]  /*08b0*/  IMAD.IADD R11, R3, 0x1, R12 ;  /* 0x00000001030b7824 */ /* 0x000fca00078e020c */
[----:B------:R-:W-:-:S04]  /*08c0*/  IADD3 R3, PT, PT, R11, -0x1, RZ ;  /* 0xffffffff0b037810 */ /* 0x000fc80007ffe0ff */
[----:B------:R-:W-:-:S13]  /*08d0*/  ISETP.GE.U32.AND P0, PT, R3, 0xfe, PT ;  /* 0x000000fe0300780c */ /* 0x000fda0003f06070 */
[----:B------:R-:W-:Y:S05]  /*08e0*/  @!P0 BRA `(.L_x_13) ;  /* 0x0000000000808947 */ /* 0x000fea0003800000 */
[----:B------:R-:W-:-:S13]  /*08f0*/  ISETP.GT.AND P0, PT, R11, 0xfe, PT ;  /* 0x000000fe0b00780c */ /* 0x000fda0003f04270 */
[----:B------:R-:W-:Y:S05]  /*0900*/  @P0 BRA `(.L_x_14) ;  /* 0x00000000006c0947 */ /* 0x000fea0003800000 */
[----:B------:R-:W-:-:S13]  /*0910*/  ISETP.GE.AND P0, PT, R11, 0x1, PT ;  /* 0x000000010b00780c */ /* 0x000fda0003f06270 */
[----:B------:R-:W-:Y:S05]  /*0920*/  @P0 BRA `(.L_x_15) ;  /* 0x0000000000740947 */ /* 0x000fea0003800000 */
[----:B------:R-:W-:Y:S02]  /*0930*/  ISETP.GE.AND P0, PT, R11, -0x18, PT ;  /* 0xffffffe80b00780c */ /* 0x000fe40003f06270 */
[----:B------:R-:W-:-:S11]  /*0940*/  LOP3.LUT R0, R0, 0x80000000, RZ, 0xc0, !PT ;  /* 0x8000000000007812 */ /* 0x000fd600078ec0ff */
[----:B------:R-:W-:Y:S05]  /*0950*/  @!P0 BRA `(.L_x_15) ;  /* 0x0000000000688947 */ /* 0x000fea0003800000 */
[CCC-:B------:R-:W-:Y:S01]  /*0960*/  FFMA.RZ R3, R16.reuse, R14.reuse, R17.reuse ;  /* 0x0000000e10037223 */ /* 0x1c0fe2000000c011 */
[CCC-:B------:R-:W-:Y:S01]  /*0970*/  FFMA.RM R12, R16.reuse, R14.reuse, R17.reuse ;  /* 0x0000000e100c7223 */ /* 0x1c0fe20000004011 */
[C---:B------:R-:W-:Y:S02]  /*0980*/  ISETP.NE.AND P2, PT, R11.reuse, RZ, PT ;  /* 0x000000ff0b00720c */ /* 0x040fe40003f45270 */
[----:B------:R-:W-:Y:S02]  /*0990*/  ISETP.NE.AND P1, PT, R11, RZ, PT ;  /* 0x000000ff0b00720c */ /* 0x000fe40003f25270 */
[----:B------:R-:W-:Y:S01]  /*09a0*/  LOP3.LUT R9, R3, 0x7fffff, RZ, 0xc0, !PT ;  /* 0x007fffff03097812 */ /* 0x000fe200078ec0ff */
[----:B------:R-:W-:Y:S01]  /*09b0*/  FFMA.RP R3, R16, R14, R17 ;  /* 0x0000000e10037223 */ /* 0x000fe20000008011 */
[----:B------:R-:W-:Y:S02]  /*09c0*/  VIADD R14, R11, 0x20 ;  /* 0x000000200b0e7836 */ /* 0x000fe40000000000 */
[----:B------:R-:W-:Y:S01]  /*09d0*/  LOP3.LUT R9, R9, 0x800000, RZ, 0xfc, !PT ;  /* 0x0080000009097812 */ /* 0x000fe200078efcff */
[----:B------:R-:W-:Y:S01]  /*09e0*/  IMAD.MOV R11, RZ, RZ, -R11 ;  /* 0x000000ffff0b7224 */ /* 0x000fe200078e0a0b */
[----:B------:R-:W-:-:S02]  /*09f0*/  FSETP.NEU.FTZ.AND P0, PT, R3, R12, PT ;  /* 0x0000000c0300720b */ /* 0x000fc40003f1d000 */
[----:B------:R-:W-:Y:S02]  /*0a00*/  SHF.L.U32 R14, R9, R14, RZ ;  /* 0x0000000e090e7219 */ /* 0x000fe400000006ff */
[----:B------:R-:W-:Y:S02]  /*0a10*/  SEL R12, R11, RZ, P2 ;  /* 0x000000ff0b0c7207 */ /* 0x000fe40001000000 */
[----:B------:R-:W-:Y:S02]  /*0a20*/  ISETP.NE.AND P1, PT, R14, RZ, P1 ;  /* 0x000000ff0e00720c */ /* 0x000fe40000f25270 */
[----:B------:R-:W-:Y:S02]  /*0a30*/  SHF.R.U32.HI R12, RZ, R12, R9 ;  /* 0x0000000cff0c7219 */ /* 0x000fe40000011609 */
[----:B------:R-:W-:Y:S02]  /*0a40*/  PLOP3.LUT P0, PT, P0, P1, PT, 0xf8, 0x8f ;  /* 0x00000000008f781c */ /* 0x000fe40000703f70 */
[----:B------:R-:W-:-:S02]  /*0a50*/  SHF.R.U32.HI R14, RZ, 0x1, R12 ;  /* 0x00000001ff0e7819 */ /* 0x000fc4000001160c */
[----:B------:R-:W-:-:S04]  /*0a60*/  SEL R3, RZ, 0x1, !P0 ;  /* 0x00000001ff037807 */ /* 0x000fc80004000000 */
[----:B------:R-:W-:-:S04]  /*0a70*/  LOP3.LUT R3, R3, 0x1, R14, 0xf8, !PT ;  /* 0x0000000103037812 */ /* 0x000fc800078ef80e */
[----:B------:R-:W-:-:S05]  /*0a80*/  LOP3.LUT R3, R3, R12, RZ, 0xc0, !PT ;  /* 0x0000000c03037212 */ /* 0x000fca00078ec0ff */
[----:B------:R-:W-:-:S05]  /*0a90*/  IMAD.IADD R3, R14, 0x1, R3 ;  /* 0x000000010e037824 */ /* 0x000fca00078e0203 */
[----:B------:R-:W-:Y:S01]  /*0aa0*/  LOP3.LUT R0, R3, R0, RZ, 0xfc, !PT ;  /* 0x0000000003007212 */ /* 0x000fe200078efcff */
[----:B------:R-:W-:Y:S06]  /*0ab0*/  BRA `(.L_x_15) ;  /* 0x0000000000107947 */ /* 0x000fec0003800000 */
.L_x_14:
[----:B------:R-:W-:-:S04]  /*0ac0*/  LOP3.LUT R0, R0, 0x80000000, RZ, 0xc0, !PT ;  /* 0x8000000000007812 */ /* 0x000fc800078ec0ff */
[----:B------:R-:W-:Y:S01]  /*0ad0*/  LOP3.LUT R0, R0, 0x7f800000, RZ, 0xfc, !PT ;  /* 0x7f80000000007812 */ /* 0x000fe200078efcff */
[----:B------:R-:W-:Y:S06]  /*0ae0*/  BRA `(.L_x_15) ;  /* 0x0000000000047947 */ /* 0x000fec0003800000 */
.L_x_13:
[----:B------:R-:W-:-:S07]  /*0af0*/  IMAD R0, R12, 0x800000, R0 ;  /* 0x008000000c007824 */ /* 0x000fce00078e0200 */
.L_x_15:
[----:B------:R-:W-:Y:S05]  /*0b00*/  BSYNC.RECONVERGENT B2 ;  /* 0x0000000000027941 */ /* 0x000fea0003800200 */
.L_x_12:
[----:B------:R-:W-:Y:S05]  /*0b10*/  BRA `(.L_x_16) ;  /* 0x0000000000207947 */ /* 0x000fea0003800000 */
.L_x_11:
[----:B------:R-:W-:-:S04]  /*0b20*/  LOP3.LUT R0, R12, 0x80000000, R3, 0x48, !PT ;  /* 0x800000000c007812 */ /* 0x000fc800078e4803 */
[----:B------:R-:W-:Y:S01]  /*0b30*/  LOP3.LUT R0, R0, 0x7f800000, RZ, 0xfc, !PT ;  /* 0x7f80000000007812 */ /* 0x000fe200078efcff */
[----:B------:R-:W-:Y:S06]  /*0b40*/  BRA `(.L_x_16) ;  /* 0x0000000000147947 */ /* 0x000fec0003800000 */
.L_x_10:
[----:B------:R-:W-:Y:S01]  /*0b50*/  LOP3.LUT R0, R12, 0x80000000, R3, 0x48, !PT ;  /* 0x800000000c007812 */ /* 0x000fe200078e4803 */
[----:B------:R-:W-:Y:S06]  /*0b60*/  BRA `(.L_x_16) ;  /* 0x00000000000c7947 */ /* 0x000fec0003800000 */
.L_x_9:
[----:B------:R-:W0:Y:S01]  /*0b70*/  MUFU.RSQ R0, -QNAN ;  /* 0xffc0000000007908 */ /* 0x000e220000001400 */
[----:B------:R-:W-:Y:S05]  /*0b80*/  BRA `(.L_x_16) ;  /* 0x0000000000047947 */ /* 0x000fea0003800000 */
.L_x_8:
[----:B------:R-:W-:-:S07]  /*0b90*/  FADD.FTZ R0, R3, R0 ;  /* 0x0000000003007221 */ /* 0x000fce0000010000 */
.L_x_16:
[----:B------:R-:W-:Y:S05]  /*0ba0*/  BSYNC.RECONVERGENT B1 ;  /* 0x0000000000017941 */ /* 0x000fea0003800200 */
.L_x_6:
[----:B------:R-:W-:-:S04]  /*0bb0*/  IMAD.MOV.U32 R11, RZ, RZ, 0x0 ;  /* 0x00000000ff0b7424 */ /* 0x000fc800078e00ff */
[----:B0-----:R-:W-:Y:S05]  /*0bc0*/  RET.REL.NODEC R10 `(_Z21resizeAndCenterKernelP6uchar3Pfiiiff) ;  /* 0xfffffff40a0c7950 */ /* 0x001fea0003c3ffff */
.L_x_17:
[----:B------:R-:W-:-:S00]  /*0bd0*/  BRA `(.L_x_17) ;  /* 0xfffffffc00fc7947 */ /* 0x000fc0000383ffff */
[----:B------:R-:W-:-:S00]  /*0be0*/  NOP ;  /* 0x0000000000007918 */ /* 0x000fc00000000000 */
        /* <DEDUP_REMOVED lines=9> */
.L_x_20:


//--------------------- .text._Z35preprocess_img_kernel_to_float_NCHWP6uchar3Pfiiiiii --------------------------
	.section	.text._Z35preprocess_img_kernel_to_float_NCHWP6uchar3Pfiiiiii,"ax",@progbits
	.align	128
        .global         _Z35preprocess_img_kernel_to_float_NCHWP6uchar3Pfiiiiii
        .type           _Z35preprocess_img_kernel_to_float_NCHWP6uchar3Pfiiiiii,@function
        .size           _Z35preprocess_img_kernel_to_float_NCHWP6uchar3Pfiiiiii,(.L_x_22 - _Z35preprocess_img_kernel_to_float_NCHWP6uchar3Pfiiiiii)
        .other          _Z35preprocess_img_kernel_to_float_NCHWP6uchar3Pfiiiiii,@"STO_CUDA_ENTRY STV_DEFAULT"
_Z35preprocess_img_kernel_to_float_NCHWP6uchar3Pfiiiiii:
.text._Z35preprocess_img_kernel_to_float_NCHWP6uchar3Pfiiiiii:
[----:B------:R-:W-:Y:S01]  /*0000*/  LDC R1, c[0x0][0x37c] ;  /* 0x0000df00ff017b82 */ /* 0x000fe20000000800 */
[----:B------:R-:W0:Y:S07]  /*0010*/  S2R R3, SR_TID.Y ;  /* 0x0000000000037919 */ /* 0x000e2e0000002200 */
[----:B------:R-:W1:Y:S01]  /*0020*/  LDC R11, c[0x0][0x360] ;  /* 0x0000d800ff0b7b82 */ /* 0x000e620000000800 */
[----:B------:R-:W1:Y:S07]  /*0030*/  S2R R0, SR_TID.X ;  /* 0x0000000000007919 */ /* 0x000e6e0000002100 */
[----:B------:R-:W0:Y:S08]  /*0040*/  S2UR UR5, SR_CTAID.Y ;  /* 0x00000000000579c3 */ /* 0x000e300000002600 */
[----:B------:R-:W0:Y:S08]  /*0050*/  LDC R6, c[0x0][0x364] ;  /* 0x0000d900ff067b82 */ /* 0x000e300000000800 */
[----:B------:R-:W1:Y:S08]  /*0060*/  S2UR UR4, SR_CTAID.X ;  /* 0x00000000000479c3 */ /* 0x000e700000002500 */
[----:B------:R-:W2:Y:S01]  /*0070*/  LDC.64 R4, c[0x0][0x398] ;  /* 0x0000e600ff047b82 */ /* 0x000ea20000000a00 */
[----:B0-----:R-:W-:-:S02]  /*0080*/  IMAD R6, R6, UR5, R3 ;  /* 0x0000000506067c24 */ /* 0x001fc4000f8e0203 */
[----:B-1----:R-:W-:-:S03]  /*0090*/  IMAD R11, R11, UR4, R0 ;  /* 0x000000040b0b7c24 */ /* 0x002fc6000f8e0200 */
[----:B--2---:R-:W-:-:S04]  /*00a0*/  ISETP.GE.AND P0, PT, R6, R5, PT ;  /* 0x000000050600720c */ /* 0x004fc80003f06270 */
[----:B------:R-:W-:-:S13]  /*00b0*/  ISETP.GE.OR P0, PT, R11, R4, P0 ;  /* 0x000000040b00720c */ /* 0x000fda0000706670 */
[----:B------:R-:W-:Y:S05]  /*00c0*/  @P0 EXIT ;  /* 0x000000000000094d */ /* 0x000fea0003800000 */
[----:B------:R-:W0:Y:S01]  /*00d0*/  LDCU.64 UR6, c[0x0][0x3a0] ;  /* 0x00007400ff0677ac */ /* 0x000e220008000a00 */
[C---:B------:R-:W-:Y:S01]  /*00e0*/  IMAD R2, R6.reuse, R4, R11 ;  /* 0x0000000406027224 */ /* 0x040fe200078e020b */
[----:B------:R-:W1:Y:S01]  /*00f0*/  LDCU.64 UR4, c[0x0][0x358] ;  /* 0x00006b00ff0477ac */ /* 0x000e620008000a00 */
[----:B0-----:R-:W-:Y:S01]  /*0100*/  ISETP.GE.AND P0, PT, R6, UR7, PT ;  /* 0x0000000706007c0c */ /* 0x001fe2000bf06270 */
[----:B------:R-:W-:Y:S01]  /*0110*/  VIADD R0, R4, -UR6 ;  /* 0x8000000604007c36 */ /* 0x000fe20008000000 */
[----:B------:R-:W-:Y:S02]  /*0120*/  IADD3 R3, PT, PT, R5, -UR7, RZ ;  /* 0x8000000705037c10 */ /* 0x000fe4000fffe0ff */
[C---:B------:R-:W-:Y:S02]  /*0130*/  ISETP.GE.AND P0, PT, R11.reuse, UR6, P0 ;  /* 0x000000060b007c0c */ /* 0x040fe40008706270 */
[----:B------:R-:W-:Y:S02]  /*0140*/  ISETP.LT.AND P1, PT, R6, R3, PT ;  /* 0x000000030600720c */ /* 0x000fe40003f21270 */
[----:B------:R-:W-:Y:S01]  /*0150*/  ISETP.LT.AND P0, PT, R11, R0, P0 ;  /* 0x000000000b00720c */ /* 0x000fe20000701270 */
[----:B------:R-:W-:-:S12]  /*0160*/  IMAD R0, R5, R4, RZ ;  /* 0x0000000405007224 */ /* 0x000fd800078e02ff */
[----:B-1----:R-:W-:Y:S05]  /*0170*/  @P0 BRA P1, `(.L_x_18) ;  /* 0x0000000000240947 */ /* 0x002fea0000800000 */
[----:B------:R-:W0:Y:S01]  /*0180*/  LDC.64 R4, c[0x0][0x388] ;  /* 0x0000e200ff047b82 */ /* 0x000e220000000a00 */
[----:B------:R-:W-:Y:S02]  /*0190*/  IMAD.MOV.U32 R9, RZ, RZ, 0x3f008080 ;  /* 0x3f008080ff097424 */ /* 0x000fe400078e00ff */
[----:B0-----:R-:W-:-:S05]  /*01a0*/  IMAD.WIDE R2, R2, 0x4, R4 ;  /* 0x0000000402027825 */ /* 0x001fca00078e0204 */
[----:B------:R-:W-:Y:S01]  /*01b0*/  STG.E desc[UR4][R2.64], R9 ;  /* 0x0000000902007986 */ /* 0x000fe2000c101904 */
[----:B------:R-:W-:-:S05]  /*01c0*/  IMAD.WIDE R4, R0, 0x4, R2 ;  /* 0x0000000400047825 */ /* 0x000fca00078e0202 */
[----:B------:R-:W-:Y:S01]  /*01d0*/  STG.E desc[UR4][R4.64], R9 ;  /* 0x0000000904007986 */ /* 0x000fe2000c101904 */
[----:B------:R-:W-:-:S05]  /*01e0*/  IMAD.WIDE R6, R0, 0x4, R4 ;  /* 0x0000000400067825 */ /* 0x000fca00078e0204 */
[----:B------:R-:W-:Y:S01]  /*01f0*/  STG.E desc[UR4][R6.64], R9 ;  /* 0x0000000906007986 */ /* 0x000fe2000c101904 */
[----:B------:R-:W-:Y:S05]  /*0200*/  EXIT ;  /* 0x000000000000794d */ /* 0x000fea0003800000 */
.L_x_18:
[----:B------:R-:W-:Y:S01]  /*0210*/  IADD3 R3, PT, PT, RZ, -UR6, RZ ;  /* 0x80000006ff037c10 */ /* 0x000fe2000fffe0ff */
[----:B------:R-:W0:Y:S01]  /*0220*/  LDCU UR9, c[0x0][0x394] ;  /* 0x00007280ff0977ac */ /* 0x000e220008000800 */
[----:B------:R-:W-:-:S03]  /*0230*/  IADD3 R8, PT, PT, RZ, -UR7, RZ ;  /* 0x80000007ff087c10 */ /* 0x000fc6000fffe0ff */
[----:B------:R-:W-:Y:S01]  /*0240*/  IMAD R3, R3, 0x2, R4 ;  /* 0x0000000203037824 */ /* 0x000fe200078e0204 */
[----:B------:R-:W1:Y:S01]  /*0250*/  LDCU UR8, c[0x0][0x390] ;  /* 0x00007200ff0877ac */ /* 0x000e620008000800 */
[----:B------:R-:W-:Y:S02]  /*0260*/  IMAD R8, R8, 0x2, R5 ;  /* 0x0000000208087824 */ /* 0x000fe400078e0205 */
[----:B------:R-:W-:Y:S01]  /*0270*/  VIADD R4, R6, -UR7 ;  /* 0x8000000706047c36 */ /* 0x000fe20008000000 */
[----:B------:R-:W-:Y:S01]  /*0280*/  IABS R9, R3 ;  /* 0x0000000300097213 */ /* 0x000fe20000000000 */
[----:B------:R-:W-:Y:S01]  /*0290*/  HFMA2 R6, -RZ, RZ, 0, 0 ;  /* 0x00000000ff067431 */ /* 0x000fe200000001ff */
[-C--:B------:R-:W-:Y:S02]  /*02a0*/  IABS R10, R8.reuse ;  /* 0x00000008000a7213 */ /* 0x080fe40000000000 */
[----:B------:R-:W2:Y:S01]  /*02b0*/  I2F.RP R12, R9 ;  /* 0x00000009000c7306 */ /* 0x000ea20000209400 */
[----:B------:R-:W-:-:S05]  /*02c0*/  IABS R15, R8 ;  /* 0x00000008000f7213 */ /* 0x000fca0000000000 */
[----:B------:R-:W-:Y:S02]  /*02d0*/  IMAD.MOV R15, RZ, RZ, -R15 ;  /* 0x000000ffff0f7224 */ /* 0x000fe400078e0a0f */
[----:B------:R-:W3:Y:S08]  /*02e0*/  I2F.RP R13, R10 ;  /* 0x0000000a000d7306 */ /* 0x000ef00000209400 */
[----:B--2---:R-:W2:Y:S08]  /*02f0*/  MUFU.RCP R12, R12 ;  /* 0x0000000c000c7308 */ /* 0x004eb00000001000 */
[----:B---3--:R-:W3:Y:S01]  /*0300*/  MUFU.RCP R13, R13 ;  /* 0x0000000d000d7308 */ /* 0x008ee20000001000 */
[----:B--2---:R-:W-:-:S02]  /*0310*/  IADD3 R7, PT, PT, R12, 0xffffffe, RZ ;  /* 0x0ffffffe0c077810 */ /* 0x004fc40007ffe0ff */
[----:B------:R-:W-:-:S05]  /*0320*/  IADD3 R12, PT, PT, R11, -UR6, RZ ;  /* 0x800000060b0c7c10 */ /* 0x000fca000fffe0ff */
[----:B------:R-:W2:Y:S01]  /*0330*/  F2I.FTZ.U32.TRUNC.NTZ R7, R7 ;  /* 0x0000000700077305 */ /* 0x000ea2000021f000 */
[----:B-1----:R-:W-:Y:S02]  /*0340*/  IMAD R12, R12, UR8, RZ ;  /* 0x000000080c0c7c24 */ /* 0x002fe4000f8e02ff */
[----:B---3--:R-:W-:-:S06]  /*0350*/  VIADD R5, R13, 0xffffffe ;  /* 0x0ffffffe0d057836 */ /* 0x008fcc0000000000 */
[----:B------:R-:W1:Y:S01]  /*0360*/  F2I.FTZ.U32.TRUNC.NTZ R5, R5 ;  /* 0x0000000500057305 */ /* 0x000e62000021f000 */
[----:B--2---:R-:W-:-:S05]  /*0370*/  IADD3 R14, PT, PT, RZ, -R7, RZ ;  /* 0x80000007ff0e7210 */ /* 0x004fca0007ffe0ff */
[----:B------:R-:W-:Y:S02]  /*0380*/  IMAD R11, R14, R9, RZ ;  /* 0x000000090e0b7224 */ /* 0x000fe400078e02ff */
[----:B-1----:R-:W-:Y:S02]  /*0390*/  IMAD.MOV R13, RZ, RZ, -R5 ;  /* 0x000000ffff0d7224 */ /* 0x002fe400078e0a05 */
[----:B------:R-:W-:Y:S01]  /*03a0*/  IMAD.HI.U32 R6, R7, R11, R6 ;  /* 0x0000000b07067227 */ /* 0x000fe200078e0006 */
[----:B------:R-:W-:-:S03]  /*03b0*/  IABS R11, R3 ;  /* 0x00000003000b7213 */ /* 0x000fc60000000000 */
[----:B0-----:R-:W-:Y:S02]  /*03c0*/  IMAD R7, R4, UR9, RZ ;  /* 0x0000000904077c24 */ /* 0x001fe4000f8e02ff */
[----:B------:R-:W-:Y:S02]  /*03d0*/  IMAD R13, R13, R10, RZ ;  /* 0x0000000a0d0d7224 */ /* 0x000fe400078e02ff */
[----:B------:R-:W-:Y:S01]  /*03e0*/  IMAD.MOV.U32 R4, RZ, RZ, RZ ;  /* 0x000000ffff047224 */ /* 0x000fe200078e00ff */
[----:B------:R-:W-:Y:S02]  /*03f0*/  IABS R14, R7 ;  /* 0x00000007000e7213 */ /* 0x000fe40000000000 */
[----:B------:R-:W-:Y:S01]  /*0400*/  LOP3.LUT R7, R7, R8, RZ, 0x3c, !PT ;  /* 0x0000000807077212 */ /* 0x000fe200078e3cff */
[----:B------:R-:W-:Y:S01]  /*0410*/  IMAD.HI.U32 R4, R5, R13, R4 ;  /* 0x0000000d05047227 */ /* 0x000fe200078e0004 */
[----:B------:R-:W-:Y:S02]  /*0420*/  IABS R5, R12 ;  /* 0x0000000c00057213 */ /* 0x000fe40000000000 */
[----:B------:R-:W-:-:S02]  /*0430*/  IADD3 R13, PT, PT, RZ, -R11, RZ ;  /* 0x8000000bff0d7210 */ /* 0x000fc40007ffe0ff */
[----:B------:R-:W-:Y:S01]  /*0440*/  LOP3.LUT R12, R12, R3, RZ, 0x3c, !PT ;  /* 0x000000030c0c7212 */ /* 0x000fe200078e3cff */
[----:B------:R-:W-:Y:S01]  /*0450*/  IMAD.HI.U32 R6, R6, R5, RZ ;  /* 0x0000000506067227 */ /* 0x000fe200078e00ff */
[----:B------:R-:W-:Y:S02]  /*0460*/  ISETP.GE.AND P3, PT, R7, RZ, PT ;  /* 0x000000ff0700720c */ /* 0x000fe40003f66270 */
[----:B------:R-:W-:Y:S01]  /*0470*/  ISETP.GE.AND P2, PT, R12, RZ, PT ;  /* 0x000000ff0c00720c */ /* 0x000fe20003f46270 */
[----:B------:R-:W-:-:S04]  /*0480*/  IMAD.HI.U32 R11, R4, R14, RZ ;  /* 0x0000000e040b7227 */ /* 0x000fc800078e00ff */
[----:B------:R-:W-:Y:S02]  /*0490*/  IMAD R4, R6, R13, R5 ;  /* 0x0000000d06047224 */ /* 0x000fe400078e0205 */
[----:B------:R-:W-:-:S03]  /*04a0*/  IMAD R5, R11, R15, R14 ;  /* 0x0000000f0b057224 */ /* 0x000fc600078e020e */
[----:B------:R-:W-:Y:S02]  /*04b0*/  ISETP.GT.U32.AND P4, PT, R9, R4, PT ;  /* 0x000000040900720c */ /* 0x000fe40003f84070 */
[----:B------:R-:W-:-:S11]  /*04c0*/  ISETP.GT.U32.AND P5, PT, R10, R5, PT ;  /* 0x000000050a00720c */ /* 0x000fd60003fa4070 */
[-C--:B------:R-:W-:Y:S02]  /*04d0*/  @!P4 IADD3 R4, PT, PT, R4, -R9.reuse, RZ ;  /* 0x800000090404c210 */ /* 0x080fe40007ffe0ff */
[----:B------:R-:W-:Y:S01]  /*04e0*/  @!P5 IMAD.IADD R5, R5, 0x1, -R10 ;  /* 0x000000010505d824 */ /* 0x000fe200078e0a0a */
[----:B------:R-:W-:Y:S01]  /*04f0*/  @!P4 IADD3 R6, PT, PT, R6, 0x1, RZ ;  /* 0x000000010606c810 */ /* 0x000fe20007ffe0ff */
[----:B------:R-:W-:Y:S01]  /*0500*/  @!P5 VIADD R11, R11, 0x1 ;  /* 0x000000010b0bd836 */ /* 0x000fe20000000000 */
[----:B------:R-:W-:Y:S02]  /*0510*/  ISETP.GE.U32.AND P0, PT, R4, R9, PT ;  /* 0x000000090400720c */ /* 0x000fe40003f06070 */
[----:B------:R-:W-:Y:S02]  /*0520*/  ISETP.GE.U32.AND P1, PT, R5, R10, PT ;  /* 0x0000000a0500720c */ /* 0x000fe40003f26070 */
[----:B------:R-:W0:Y:S01]  /*0530*/  LDC.64 R4, c[0x0][0x380] ;  /* 0x0000e000ff047b82 */ /* 0x000e220000000a00 */
[----:B------:R-:W-:-:S02]  /*0540*/  ISETP.NE.AND P4, PT, R3, RZ, PT ;  /* 0x000000ff0300720c */ /* 0x000fc40003f85270 */
[----:B------:R-:W-:-:S06]  /*0550*/  ISETP.NE.AND P5, PT, R8, RZ, PT ;  /* 0x000000ff0800720c */ /* 0x000fcc0003fa5270 */
[----:B------:R-:W-:Y:S02]  /*0560*/  @P0 IADD3 R6, PT, PT, R6, 0x1, RZ ;  /* 0x0000000106060810 */ /* 0x000fe40007ffe0ff */
[----:B------:R-:W-:Y:S02]  /*0570*/  @P1 VIADD R11, R11, 0x1 ;  /* 0x000000010b0b1836 */ /* 0x000fe40000000000 */
[----:B------:R-:W-:Y:S02]  /*0580*/  @!P2 IADD3 R6, PT, PT, -R6, RZ, RZ ;  /* 0x000000ff0606a210 */ /* 0x000fe40007ffe1ff */
[----:B------:R-:W-:Y:S01]  /*0590*/  @!P3 IMAD.MOV R11, RZ, RZ, -R11 ;  /* 0x000000ffff0bb224 */ /* 0x000fe200078e0a0b */
[----:B------:R-:W-:Y:S02]  /*05a0*/  @!P4 LOP3.LUT R6, RZ, R3, RZ, 0x33, !PT ;  /* 0x00000003ff06c212 */ /* 0x000fe400078e33ff */
[----:B------:R-:W-:-:S05]  /*05b0*/  @!P5 LOP3.LUT R11, RZ, R8, RZ, 0x33, !PT ;  /* 0x00000008ff0bd212 */ /* 0x000fca00078e33ff */
[----:B------:R-:W-:Y:S02]  /*05c0*/  IMAD R11, R11, UR8, R6 ;  /* 0x000000080b0b7c24 */ /* 0x000fe4000f8e0206 */
[----:B------:R-:W1:Y:S02]  /*05d0*/  LDC.64 R6, c[0x0][0x388] ;  /* 0x0000e200ff067b82 */ /* 0x000e640000000a00 */
[----:B0-----:R-:W-:-:S05]  /*05e0*/  IMAD.WIDE R4, R11, 0x3, R4 ;  /* 0x000000030b047825 */ /* 0x001fca00078e0204 */
[----:B------:R-:W2:Y:S04]  /*05f0*/  LDG.E.U8 R8, desc[UR4][R4.64] ;  /* 0x0000000404087981 */ /* 0x000ea8000c1e1100 */
[----:B------:R-:W3:Y:S04]  /*0600*/  LDG.E.U8 R9, desc[UR4][R4.64+0x1] ;  /* 0x0000010404097981 */ /* 0x000ee8000c1e1100 */
[----:B------:R-:W4:Y:S01]  /*0610*/  LDG.E.U8 R10, desc[UR4][R4.64+0x2] ;  /* 0x00000204040a7981 */ /* 0x000f22000c1e1100 */
[----:B-1----:R-:W-:-:S04]  /*0620*/  IMAD.WIDE R6, R2, 0x4, R6 ;  /* 0x0000000402067825 */ /* 0x002fc800078e0206 */
[----:B------:R-:W-:Y:S01]  /*0630*/  IMAD.WIDE R2, R0, 0x4, R6 ;  /* 0x0000000400027825 */ /* 0x000fe200078e0206 */
[----:B--2---:R-:W-:Y:S02]  /*0640*/  I2FP.F32.U32 R11, R8 ;  /* 0x00000008000b7245 */ /* 0x004fe40000201000 */
[----:B---3--:R-:W-:-:S03]  /*0650*/  I2FP.F32.U32 R12, R9 ;  /* 0x00000009000c7245 */ /* 0x008fc60000201000 */
[----:B------:R-:W-:Y:S01]  /*0660*/  FMUL R11, R11, 0.0039215688593685626984 ;  /* 0x3b8080810b0b7820 */ /* 0x000fe20000400000 */
[----:B------:R-:W-:Y:S01]  /*0670*/  IMAD.WIDE R8, R0, 0x4, R2 ;  /* 0x0000000400087825 */ /* 0x000fe200078e0202 */
[----:B----4-:R-:W-:-:S03]  /*0680*/  I2FP.F32.U32 R10, R10 ;  /* 0x0000000a000a7245 */ /* 0x010fc60000201000 */
[----:B------:R-:W-:Y:S01]  /*0690*/  FMUL R13, R12, 0.0039215688593685626984 ;  /* 0x3b8080810c0d7820 */ /* 0x000fe20000400000 */
[----:B------:R-:W-:Y:S01]  /*06a0*/  STG.E desc[UR4][R6.64], R11 ;  /* 0x0000000b06007986 */ /* 0x000fe2000c101904 */
[----:B------:R-:W-:-:S03]  /*06b0*/  FMUL R15, R10, 0.0039215688593685626984 ;  /* 0x3b8080810a0f7820 */ /* 0x000fc60000400000 */
[----:B------:R-:W-:Y:S04]  /*06c0*/  STG.E desc[UR4][R2.64], R13 ;  /* 0x0000000d02007986 */ /* 0x000fe8000c101904 */
[----:B------:R-:W-:Y:S01]  /*06d0*/  STG.E desc[UR4][R8.64], R15 ;  /* 0x0000000f08007986 */ /* 0x000fe2000c101904 */
[----:B------:R-:W-:Y:S05]  /*06e0*/  EXIT ;  /* 0x000000000000794d */ /* 0x000fea0003800000 */
.L_x_19:
        /* <DEDUP_REMOVED lines=9> */
.L_x_22:


//--------------------- .nv.shared.reserved.0     --------------------------
	.section	.nv.shared.reserved.0,"aw",@nobits
	.weak		__nv_reservedSMEM_offset_0_alias
	.size		__nv_reservedSMEM_offset_0_alias, 0, 64
	.other		__nv_reservedSMEM_offset_0_alias,@"STO_CUDA_RESERVED_SHARED STV_DEFAULT"
__nv_reservedSMEM_offset_0_alias:
	.zero		0
	.zero		64


//--------------------- .nv.constant0._Z21resizeAndCenterKernelP6uchar3Pfiiiff --------------------------
	.section	.nv.constant0._Z21resizeAndCenterKernelP6uchar3Pfiiiff,"a",@progbits
	.sectionflags	@""
	.align	4
.nv.constant0._Z21resizeAndCenterKernelP6uchar3Pfiiiff:
	.zero		932


//--------------------- .nv.constant0._Z35preprocess_img_kernel_to_float_NCHWP6uchar3Pfiiiiii --------------------------
	.section	.nv.constant0._Z35preprocess_img_kernel_to_float_NCHWP6uchar3Pfiiiiii,"a",@progbits
	.sectionflags	@""
	.align	4
.nv.constant0._Z35preprocess_img_kernel_to_float_NCHWP6uchar3Pfiiiiii:
	.zero		936


//--------------------- SYMBOLS --------------------------

	.type		.nv.reservedSmem.offset0,@object
	.size		.nv.reservedSmem.offset0,0x4
